//
// Generated by NVIDIA NVVM Compiler
//
// Compiler Build ID: CL-36424714
// Cuda compilation tools, release 13.0, V13.0.88
// Based on NVVM 20.0.0
//

.version 9.0
.target sm_100
.address_size 64

	// .globl	_Z10calc_calibPsS_i

.visible .entry _Z10calc_calibPsS_i(
	.param .u64 .ptr .align 1 _Z10calc_calibPsS_i_param_0,
	.param .u64 .ptr .align 1 _Z10calc_calibPsS_i_param_1,
	.param .u32 _Z10calc_calibPsS_i_param_2
)
{
	.reg .pred 	%p<2>;
	.reg .b16 	%rs<4>;
	.reg .b32 	%r<15>;
	.reg .b64 	%rd<8>;

	ld.param.u64 	%rd1, [_Z10calc_calibPsS_i_param_0];
	ld.param.u64 	%rd2, [_Z10calc_calibPsS_i_param_1];
	ld.param.u32 	%r2, [_Z10calc_calibPsS_i_param_2];
	mov.u32 	%r3, %ctaid.x;
	mov.u32 	%r4, %ctaid.y;
	mov.u32 	%r5, %nctaid.x;
	mad.lo.s32 	%r6, %r4, %r5, %r3;
	mov.u32 	%r7, %ntid.x;
	mov.u32 	%r8, %ntid.y;
	mov.u32 	%r9, %ntid.z;
	mov.u32 	%r10, %tid.z;
	mov.u32 	%r11, %tid.y;
	mov.u32 	%r12, %tid.x;
	mad.lo.s32 	%r13, %r6, %r9, %r10;
	mad.lo.s32 	%r14, %r13, %r8, %r11;
	mad.lo.s32 	%r1, %r14, %r7, %r12;
	setp.ge.s32 	%p1, %r1, %r2;
	@%p1 bra 	$L__BB0_2;
	cvta.to.global.u64 	%rd3, %rd2;
	cvta.to.global.u64 	%rd4, %rd1;
	mul.wide.s32 	%rd5, %r1, 2;
	add.s64 	%rd6, %rd3, %rd5;
	ld.global.u16 	%rs1, [%rd6];
	add.s64 	%rd7, %rd4, %rd5;
	ld.global.u16 	%rs2, [%rd7];
	sub.s16 	%rs3, %rs2, %rs1;
	st.global.u16 	[%rd7], %rs3;
$L__BB0_2:
	ret;

}


// ===== COMPILED SASS (sm_100) =====

	.target	sm_100

	.elftype	@"ET_EXEC"


//--------------------- .note.nv.tkinfo           --------------------------
	.section	.note.nv.tkinfo,"",@"SHT_NOTE"
	.sectionflags	@"SHF_NOTE_NV_TKINFO"
	.tkinfo
        /*0018*/ 	.word	0x00000002
        /*0030*/ 	.string	""
        /*0030*/ 	.string	"ptxas"
        /*0030*/ 	.string	"Cuda compilation tools, release 13.0, V13.0.88"
        /*0030*/ 	.string	"Build cuda_13.0.r13.0/compiler.36424714_0"
        /*0030*/ 	.string	"-arch sm_100 -m 64 "



//--------------------- .note.nv.cuinfo           --------------------------
	.section	.note.nv.cuinfo,"",@"SHT_NOTE"
	.sectionflags	@"SHF_NOTE_NV_CUINFO"
        /*0018*/ 	.short	0x0002
        /*001a*/ 	.short	0x0064
        /*001c*/ 	.short	0x0082
	.zero		2


//--------------------- .nv.info                  --------------------------
	.section	.nv.info,"",@"SHT_CUDA_INFO"
	.align	4


	//----- nvinfo : EIATTR_REGCOUNT
	.align		4
        /*0000*/ 	.byte	0x04, 0x2f
        /*0002*/ 	.short	(.L_1 - .L_0)
	.align		4
.L_0:
        /*0004*/ 	.word	index@(_Z10calc_calibPsS_i)
        /*0008*/ 	.word	0x0000000a


	//----- nvinfo : EIATTR_FRAME_SIZE
	.align		4
.L_1:
        /*000c*/ 	.byte	0x04, 0x11
        /*000e*/ 	.short	(.L_3 - .L_2)
	.align		4
.L_2:
        /*0010*/ 	.word	index@(_Z10calc_calibPsS_i)
        /*0014*/ 	.word	0x00000000


	//----- nvinfo : EIATTR_MIN_STACK_SIZE
	.align		4
.L_3:
        /*0018*/ 	.byte	0x04, 0x12
        /*001a*/ 	.short	(.L_5 - .L_4)
	.align		4
.L_4:
        /*001c*/ 	.word	index@(_Z10calc_calibPsS_i)
        /*0020*/ 	.word	0x00000000
.L_5:


//--------------------- .nv.compat                --------------------------
	.section	.nv.compat,"",@"SHT_CUDA_COMPAT_INFO"
	.align	4
        /*0000*/ 	.byte	0x02, 0x09, 0x00, 0x00, 0x02, 0x02, 0x01, 0x00, 0x02, 0x05, 0x05, 0x00, 0x03, 0x07, 0x01, 0x01
        /*0010*/ 	.byte	0x02, 0x03, 0x00, 0x00, 0x02, 0x06, 0x01, 0x00, 0x04, 0x0b, 0x08, 0x00, 0x09, 0x00, 0x00, 0x00
        /*0020*/ 	.byte	0x00, 0x00, 0x00, 0x00


//--------------------- .nv.info._Z10calc_calibPsS_i --------------------------
	.section	.nv.info._Z10calc_calibPsS_i,"",@"SHT_CUDA_INFO"
	.sectionflags	@""
	.align	4


	//----- nvinfo : EIATTR_CUDA_API_VERSION
	.align		4
        /*0000*/ 	.byte	0x04, 0x37
        /*0002*/ 	.short	(.L_7 - .L_6)
.L_6:
        /*0004*/ 	.word	0x00000082


	//----- nvinfo : EIATTR_KPARAM_INFO
	.align		4
.L_7:
        /*0008*/ 	.byte	0x04, 0x17
        /*000a*/ 	.short	(.L_9 - .L_8)
.L_8:
        /*000c*/ 	.word	0x00000000
        /*0010*/ 	.short	0x0002
        /*0012*/ 	.short	0x0010
        /*0014*/ 	.byte	0x00, 0xf0, 0x11, 0x00


	//----- nvinfo : EIATTR_KPARAM_INFO
	.align		4
.L_9:
        /*0018*/ 	.byte	0x04, 0x17
        /*001a*/ 	.short	(.L_11 - .L_10)
.L_10:
        /*001c*/ 	.word	0x00000000
        /*0020*/ 	.short	0x0001
        /*0022*/ 	.short	0x0008
        /*0024*/ 	.byte	0x00, 0xf5, 0x21, 0x00


	//----- nvinfo : EIATTR_KPARAM_INFO
	.align		4
.L_11:
        /*0028*/ 	.byte	0x04, 0x17
        /*002a*/ 	.short	(.L_13 - .L_12)
.L_12:
        /*002c*/ 	.word	0x00000000
        /*0030*/ 	.short	0x0000
        /*0032*/ 	.short	0x0000
        /*0034*/ 	.byte	0x00, 0xf5, 0x21, 0x00


	//----- nvinfo : EIATTR_SPARSE_MMA_MASK
	.align		4
.L_13:
        /*0038*/ 	.byte	0x03, 0x50
        /*003a*/ 	.short	0x0000


	//----- nvinfo : EIATTR_MAXREG_COUNT
	.align		4
        /*003c*/ 	.byte	0x03, 0x1b
        /*003e*/ 	.short	0x00ff


	//----- nvinfo : EIATTR_MERCURY_ISA_VERSION
	.align		4
        /*0040*/ 	.byte	0x03, 0x5f
        /*0042*/ 	.short	0x0101


	//----- nvinfo : EIATTR_VRC_CTA_INIT_COUNT
	.align		4
        /*0044*/ 	.byte	0x02, 0x4a
	.zero		1
	.zero		1


	//----- nvinfo : EIATTR_EXIT_INSTR_OFFSETS
	.align		4
        /*0048*/ 	.byte	0x04, 0x1c
        /*004a*/ 	.short	(.L_15 - .L_14)


	//   ....[0]....
.L_14:
        /*004c*/ 	.word	0x00000100


	//   ....[1]....
        /*0050*/ 	.word	0x000001c0


	//----- nvinfo : EIATTR_CBANK_PARAM_SIZE
	.align		4
.L_15:
        /*0054*/ 	.byte	0x03, 0x19
        /*0056*/ 	.short	0x0014


	//----- nvinfo : EIATTR_PARAM_CBANK
	.align		4
        /*0058*/ 	.byte	0x04, 0x0a
        /*005a*/ 	.short	(.L_17 - .L_16)
	.align		4
.L_16:
        /*005c*/ 	.word	index@(.nv.constant0._Z10calc_calibPsS_i)
        /*0060*/ 	.short	0x0380
        /*0062*/ 	.short	0x0014


	//----- nvinfo : EIATTR_SW_WAR
	.align		4
.L_17:
        /*0064*/ 	.byte	0x04, 0x36
        /*0066*/ 	.short	(.L_19 - .L_18)
.L_18:
        /*0068*/ 	.word	0x00000008
.L_19:


//--------------------- .nv.callgraph             --------------------------
	.section	.nv.callgraph,"",@"SHT_CUDA_CALLGRAPH"
	.align	4
	.sectionentsize	8
	.align		4
        /*0000*/ 	.word	0x00000000
	.align		4
        /*0004*/ 	.word	0xffffffff
	.align		4
        /*0008*/ 	.word	0x00000000
	.align		4
        /*000c*/ 	.word	0xfffffffe
	.align		4
        /*0010*/ 	.word	0x00000000
	.align		4
        /*0014*/ 	.word	0xfffffffd
	.align		4
        /*0018*/ 	.word	0x00000000
	.align		4
        /*001c*/ 	.word	0xfffffffc


//--------------------- .text._Z10calc_calibPsS_i --------------------------
	.section	.text._Z10calc_calibPsS_i,"ax",@progbits
	.align	128
        .global         _Z10calc_calibPsS_i
        .type           _Z10calc_calibPsS_i,@function
        .size           _Z10calc_calibPsS_i,(.L_x_1 - _Z10calc_calibPsS_i)
        .other          _Z10calc_calibPsS_i,@"STO_CUDA_ENTRY STV_DEFAULT"
_Z10calc_calibPsS_i:
.text._Z10calc_calibPsS_i:
[----:B------:R-:W-:Y:S01]  /*0000*/  LDC R1, c[0x0][0x37c] ;  /* 0x0000df00ff017b82 */ /* 0x000fe20000000800 */
[----:B------:R-:W0:Y:S07]  /*0010*/  S2R R3, SR_TID.Z ;  /* 0x0000000000037919 */ /* 0x000e2e0000002300 */
[----:B------:R-:W-:Y:S01]  /*0020*/  S2UR UR4, SR_CTAID.X ;  /* 0x00000000000479c3 */ /* 0x000fe20000002500 */
[----:B------:R-:W1:Y:S01]  /*0030*/  LDCU UR6, c[0x0][0x370] ;  /* 0x00006e00ff0677ac */ /* 0x000e620008000800 */
[----:B------:R-:W2:Y:S01]  /*0040*/  S2R R5, SR_TID.Y ;  /* 0x0000000000057919 */ /* 0x000ea20000002200 */
[----:B------:R-:W3:Y:S01]  /*0050*/  LDCU UR7, c[0x0][0x360] ;  /* 0x00006c00ff0777ac */ /* 0x000ee20008000800 */
[----:B------:R-:W3:Y:S04]  /*0060*/  S2R R7, SR_TID.X ;  /* 0x0000000000077919 */ /* 0x000ee80000002100 */
[----:B------:R-:W1:Y:S01]  /*0070*/  S2UR UR5, SR_CTAID.Y ;  /* 0x00000000000579c3 */ /* 0x000e620000002600 */
[----:B------:R-:W2:Y:S07]  /*0080*/  LDCU UR8, c[0x0][0x364] ;  /* 0x00006c80ff0877ac */ /* 0x000eae0008000800 */
[----:B------:R-:W0:Y:S01]  /*0090*/  LDC R0, c[0x0][0x368] ;  /* 0x0000da00ff007b82 */ /* 0x000e220000000800 */
[----:B-1----:R-:W-:Y:S01]  /*00a0*/  UIMAD UR4, UR5, UR6, UR4 ;  /* 0x00000006050472a4 */ /* 0x002fe2000f8e0204 */
[----:B------:R-:W1:Y:S05]  /*00b0*/  LDCU UR5, c[0x0][0x390] ;  /* 0x00007200ff0577ac */ /* 0x000e6a0008000800 */
[----:B0-----:R-:W-:-:S04]  /*00c0*/  IMAD R0, R0, UR4, R3 ;  /* 0x0000000400007c24 */ /* 0x001fc8000f8e0203 */
[----:B--2---:R-:W-:-:S04]  /*00d0*/  IMAD R0, R0, UR8, R5 ;  /* 0x0000000800007c24 */ /* 0x004fc8000f8e0205 */
[----:B---3--:R-:W-:-:S05]  /*00e0*/  IMAD R7, R0, UR7, R7 ;  /* 0x0000000700077c24 */ /* 0x008fca000f8e0207 */
[----:B-1----:R-:W-:-:S13]  /*00f0*/  ISETP.GE.AND P0, PT, R7, UR5, PT ;  /* 0x0000000507007c0c */ /* 0x002fda000bf06270 */
[----:B------:R-:W-:Y:S05]  /*0100*/  @P0 EXIT ;  /* 0x000000000000094d */ /* 0x000fea0003800000 */
[----:B------:R-:W0:Y:S01]  /*0110*/  LDC.64 R2, c[0x0][0x388] ;  /* 0x0000e200ff027b82 */ /* 0x000e220000000a00 */
[----:B------:R-:W1:Y:S07]  /*0120*/  LDCU.64 UR4, c[0x0][0x358] ;  /* 0x00006b00ff0477ac */ /* 0x000e6e0008000a00 */
[----:B------:R-:W2:Y:S01]  /*0130*/  LDC.64 R4, c[0x0][0x380] ;  /* 0x0000e000ff047b82 */ /* 0x000ea20000000a00 */
[----:B0-----:R-:W-:-:S06]  /*0140*/  IMAD.WIDE R2, R7, 0x2, R2 ;  /* 0x0000000207027825 */ /* 0x001fcc00078e0202 */
[----:B-1----:R-:W3:Y:S01]  /*0150*/  LDG.E.U16 R2, desc[UR4][R2.64] ;  /* 0x0000000402027981 */ /* 0x002ee2000c1e1500 */
[----:B--2---:R-:W-:-:S05]  /*0160*/  IMAD.WIDE R4, R7, 0x2, R4 ;  /* 0x0000000207047825 */ /* 0x004fca00078e0204 */
[----:B------:R-:W2:Y:S01]  /*0170*/  LDG.E.U16 R0, desc[UR4][R4.64] ;  /* 0x0000000404007981 */ /* 0x000ea2000c1e1500 */
[----:B---3--:R-:W-:-:S04]  /*0180*/  IADD3 R7, PT, PT, RZ, -R2, RZ ;  /* 0x80000002ff077210 */ /* 0x008fc80007ffe0ff */
[----:B------:R-:W-:-:S04]  /*0190*/  PRMT R7, R7, 0x7710, RZ ;  /* 0x0000771007077816 */ /* 0x000fc800000000ff */
[----:B--2---:R-:W-:-:S05]  /*01a0*/  IADD3 R7, PT, PT, R0, R7, RZ ;  /* 0x0000000700077210 */ /* 0x004fca0007ffe0ff */
[----:B------:R-:W-:Y:S01]  /*01b0*/  STG.E.U16 desc[UR4][R4.64], R7 ;  /* 0x0000000704007986 */ /* 0x000fe2000c101504 */
[----:B------:R-:W-:Y:S05]  /*01c0*/  EXIT ;  /* 0x000000000000794d */ /* 0x000fea0003800000 */
.L_x_0:
[----:B------:R-:W-:-:S00]  /*01d0*/  BRA `(.L_x_0) ;  /* 0xfffffffc00fc7947 */ /* 0x000fc0000383ffff */
[----:B------:R-:W-:-:S00]  /*01e0*/  NOP ;  /* 0x0000000000007918 */ /* 0x000fc00000000000 */
        /* <DEDUP_REMOVED lines=9> */
.L_x_1:


//--------------------- .nv.shared.reserved.0     --------------------------
	.section	.nv.shared.reserved.0,"aw",@nobits
	.weak		__nv_reservedSMEM_offset_0_alias
	.size		__nv_reservedSMEM_offset_0_alias, 0, 64
	.other		__nv_reservedSMEM_offset_0_alias,@"STO_CUDA_RESERVED_SHARED STV_DEFAULT"
__nv_reservedSMEM_offset_0_alias:
	.zero		0
	.zero		64


//--------------------- .nv.constant0._Z10calc_calibPsS_i --------------------------
	.section	.nv.constant0._Z10calc_calibPsS_i,"a",@progbits
	.sectionflags	@""
	.align	4
.nv.constant0._Z10calc_calibPsS_i:
	.zero		916


//--------------------- SYMBOLS --------------------------

	.type		.nv.reservedSmem.offset0,@object
	.size		.nv.reservedSmem.offset0,0x4
